//
// Generated by NVIDIA NVVM Compiler
//
// Compiler Build ID: CL-36424714
// Cuda compilation tools, release 13.0, V13.0.88
// Based on NVVM 20.0.0
//

.version 9.0
.target sm_100
.address_size 64

	// .globl	_Z4tanhPfi

.visible .entry _Z4tanhPfi(
	.param .u64 .ptr .align 1 _Z4tanhPfi_param_0,
	.param .u32 _Z4tanhPfi_param_1
)
{
	.reg .pred 	%p<4>;
	.reg .b32 	%r<6>;
	.reg .b32 	%f<17>;
	.reg .b64 	%rd<5>;

	ld.param.u64 	%rd1, [_Z4tanhPfi_param_0];
	ld.param.u32 	%r2, [_Z4tanhPfi_param_1];
	mov.u32 	%r3, %ctaid.x;
	mov.u32 	%r4, %ntid.x;
	mov.u32 	%r5, %tid.x;
	mad.lo.s32 	%r1, %r3, %r4, %r5;
	setp.ge.s32 	%p1, %r1, %r2;
	@%p1 bra 	$L__BB0_2;
	cvta.to.global.u64 	%rd2, %rd1;
	mul.wide.s32 	%rd3, %r1, 4;
	add.s64 	%rd4, %rd2, %rd3;
	ld.global.f32 	%f1, [%rd4];
	abs.f32 	%f2, %f1;
	mul.f32 	%f3, %f2, 0f4038AA3B;
	ex2.approx.ftz.f32 	%f4, %f3;
	add.f32 	%f5, %f4, 0f3F800000;
	rcp.approx.ftz.f32 	%f6, %f5;
	fma.rn.f32 	%f7, %f6, 0fC0000000, 0f3F800000;
	setp.ge.f32 	%p2, %f2, 0f41102CB4;
	selp.f32 	%f8, 0f3F800000, %f7, %p2;
	copysign.f32 	%f9, %f1, %f8;
	mul.f32 	%f10, %f1, %f1;
	fma.rn.f32 	%f11, %f10, 0f3C80F082, 0fBD563CAE;
	fma.rn.f32 	%f12, %f11, %f10, 0f3E085941;
	fma.rn.f32 	%f13, %f12, %f10, 0fBEAAA9ED;
	fma.rn.f32 	%f14, %f13, %f10, 0f00000000;
	fma.rn.f32 	%f15, %f14, %f1, %f1;
	setp.ge.f32 	%p3, %f2, 0f3F19999A;
	selp.f32 	%f16, %f9, %f15, %p3;
	st.global.f32 	[%rd4], %f16;
$L__BB0_2:
	ret;

}
	// .globl	_Z7sigmoidPfS_i
.visible .entry _Z7sigmoidPfS_i(
	.param .u64 .ptr .align 1 _Z7sigmoidPfS_i_param_0,
	.param .u64 .ptr .align 1 _Z7sigmoidPfS_i_param_1,
	.param .u32 _Z7sigmoidPfS_i_param_2
)
{
	.reg .pred 	%p<2>;
	.reg .b32 	%r<8>;
	.reg .b32 	%f<15>;
	.reg .b64 	%rd<8>;

	ld.param.u64 	%rd1, [_Z7sigmoidPfS_i_param_0];
	ld.param.u64 	%rd2, [_Z7sigmoidPfS_i_param_1];
	ld.param.u32 	%r2, [_Z7sigmoidPfS_i_param_2];
	mov.u32 	%r3, %ctaid.x;
	mov.u32 	%r4, %ntid.x;
	mov.u32 	%r5, %tid.x;
	mad.lo.s32 	%r1, %r3, %r4, %r5;
	setp.ge.s32 	%p1, %r1, %r2;
	@%p1 bra 	$L__BB1_2;
	cvta.to.global.u64 	%rd3, %rd1;
	cvta.to.global.u64 	%rd4, %rd2;
	mul.wide.s32 	%rd5, %r1, 4;
	add.s64 	%rd6, %rd3, %rd5;
	ld.global.f32 	%f1, [%rd6];
	fma.rn.f32 	%f2, %f1, 0fBBBB989D, 0f3F000000;
	cvt.sat.f32.f32 	%f3, %f2;
	mov.f32 	%f4, 0f4B400001;
	mov.f32 	%f5, 0f437C0000;
	fma.rm.f32 	%f6, %f3, %f5, %f4;
	add.f32 	%f7, %f6, 0fCB40007F;
	neg.f32 	%f8, %f7;
	fma.rn.f32 	%f9, %f1, 0fBFB8AA3B, %f8;
	fma.rn.f32 	%f10, %f1, 0fB2A57060, %f9;
	mov.b32 	%r6, %f6;
	shl.b32 	%r7, %r6, 23;
	mov.b32 	%f11, %r7;
	ex2.approx.ftz.f32 	%f12, %f10;
	fma.rn.f32 	%f13, %f12, %f11, 0f3F800000;
	rcp.rn.f32 	%f14, %f13;
	add.s64 	%rd7, %rd4, %rd5;
	st.global.f32 	[%rd7], %f14;
$L__BB1_2:
	ret;

}
	// .globl	_Z4reluPfS_i
.visible .entry _Z4reluPfS_i(
	.param .u64 .ptr .align 1 _Z4reluPfS_i_param_0,
	.param .u64 .ptr .align 1 _Z4reluPfS_i_param_1,
	.param .u32 _Z4reluPfS_i_param_2
)
{
	.reg .pred 	%p<2>;
	.reg .b32 	%r<6>;
	.reg .b32 	%f<3>;
	.reg .b64 	%rd<8>;

	ld.param.u64 	%rd1, [_Z4reluPfS_i_param_0];
	ld.param.u64 	%rd2, [_Z4reluPfS_i_param_1];
	ld.param.u32 	%r2, [_Z4reluPfS_i_param_2];
	mov.u32 	%r3, %ctaid.x;
	mov.u32 	%r4, %ntid.x;
	mov.u32 	%r5, %tid.x;
	mad.lo.s32 	%r1, %r3, %r4, %r5;
	setp.ge.s32 	%p1, %r1, %r2;
	@%p1 bra 	$L__BB2_2;
	cvta.to.global.u64 	%rd3, %rd2;
	cvta.to.global.u64 	%rd4, %rd1;
	mul.wide.s32 	%rd5, %r1, 4;
	add.s64 	%rd6, %rd4, %rd5;
	ld.global.f32 	%f1, [%rd6];
	max.f32 	%f2, %f1, 0f00000000;
	add.s64 	%rd7, %rd3, %rd5;
	st.global.f32 	[%rd7], %f2;
$L__BB2_2:
	ret;

}


// ===== COMPILED SASS (sm_100) =====

	.target	sm_100

	.elftype	@"ET_EXEC"


//--------------------- .note.nv.tkinfo           --------------------------
	.section	.note.nv.tkinfo,"",@"SHT_NOTE"
	.sectionflags	@"SHF_NOTE_NV_TKINFO"
	.tkinfo
        /*0018*/ 	.word	0x00000002
        /*0030*/ 	.string	""
        /*0030*/ 	.string	"ptxas"
        /*0030*/ 	.string	"Cuda compilation tools, release 13.0, V13.0.88"
        /*0030*/ 	.string	"Build cuda_13.0.r13.0/compiler.36424714_0"
        /*0030*/ 	.string	"-arch sm_100 -m 64 "



//--------------------- .note.nv.cuinfo           --------------------------
	.section	.note.nv.cuinfo,"",@"SHT_NOTE"
	.sectionflags	@"SHF_NOTE_NV_CUINFO"
        /*0018*/ 	.short	0x0002
        /*001a*/ 	.short	0x0064
        /*001c*/ 	.short	0x0082
	.zero		2


//--------------------- .nv.info                  --------------------------
	.section	.nv.info,"",@"SHT_CUDA_INFO"
	.align	4


	//----- nvinfo : EIATTR_REGCOUNT
	.align		4
        /*0000*/ 	.byte	0x04, 0x2f
        /*0002*/ 	.short	(.L_1 - .L_0)
	.align		4
.L_0:
        /*0004*/ 	.word	index@(_Z4tanhPfi)
        /*0008*/ 	.word	0x0000000c


	//----- nvinfo : EIATTR_FRAME_SIZE
	.align		4
.L_1:
        /*000c*/ 	.byte	0x04, 0x11
        /*000e*/ 	.short	(.L_3 - .L_2)
	.align		4
.L_2:
        /*0010*/ 	.word	index@(_Z4tanhPfi)
        /*0014*/ 	.word	0x00000000


	//----- nvinfo : EIATTR_REGCOUNT
	.align		4
.L_3:
        /*0018*/ 	.byte	0x04, 0x2f
        /*001a*/ 	.short	(.L_5 - .L_4)
	.align		4
.L_4:
        /*001c*/ 	.word	index@(_Z7sigmoidPfS_i)
        /*0020*/ 	.word	0x0000000e


	//----- nvinfo : EIATTR_FRAME_SIZE
	.align		4
.L_5:
        /*0024*/ 	.byte	0x04, 0x11
        /*0026*/ 	.short	(.L_7 - .L_6)
	.align		4
.L_6:
        /*0028*/ 	.word	index@($__internal_0_$__cuda_sm20_rcp_rn_f32_slowpath)
        /*002c*/ 	.word	0x00000000


	//----- nvinfo : EIATTR_FRAME_SIZE
	.align		4
.L_7:
        /*0030*/ 	.byte	0x04, 0x11
        /*0032*/ 	.short	(.L_9 - .L_8)
	.align		4
.L_8:
        /*0034*/ 	.word	index@(_Z7sigmoidPfS_i)
        /*0038*/ 	.word	0x00000000


	//----- nvinfo : EIATTR_REGCOUNT
	.align		4
.L_9:
        /*003c*/ 	.byte	0x04, 0x2f
        /*003e*/ 	.short	(.L_11 - .L_10)
	.align		4
.L_10:
        /*0040*/ 	.word	index@(_Z4reluPfS_i)
        /*0044*/ 	.word	0x0000000a


	//----- nvinfo : EIATTR_FRAME_SIZE
	.align		4
.L_11:
        /*0048*/ 	.byte	0x04, 0x11
        /*004a*/ 	.short	(.L_13 - .L_12)
	.align		4
.L_12:
        /*004c*/ 	.word	index@(_Z4reluPfS_i)
        /*0050*/ 	.word	0x00000000


	//----- nvinfo : EIATTR_MIN_STACK_SIZE
	.align		4
.L_13:
        /*0054*/ 	.byte	0x04, 0x12
        /*0056*/ 	.short	(.L_15 - .L_14)
	.align		4
.L_14:
        /*0058*/ 	.word	index@(_Z4reluPfS_i)
        /*005c*/ 	.word	0x00000000


	//----- nvinfo : EIATTR_MIN_STACK_SIZE
	.align		4
.L_15:
        /*0060*/ 	.byte	0x04, 0x12
        /*0062*/ 	.short	(.L_17 - .L_16)
	.align		4
.L_16:
        /*0064*/ 	.word	index@(_Z7sigmoidPfS_i)
        /*0068*/ 	.word	0x00000000


	//----- nvinfo : EIATTR_MIN_STACK_SIZE
	.align		4
.L_17:
        /*006c*/ 	.byte	0x04, 0x12
        /*006e*/ 	.short	(.L_19 - .L_18)
	.align		4
.L_18:
        /*0070*/ 	.word	index@(_Z4tanhPfi)
        /*0074*/ 	.word	0x00000000
.L_19:


//--------------------- .nv.compat                --------------------------
	.section	.nv.compat,"",@"SHT_CUDA_COMPAT_INFO"
	.align	4
        /*0000*/ 	.byte	0x02, 0x09, 0x00, 0x00, 0x02, 0x02, 0x01, 0x00, 0x02, 0x05, 0x05, 0x00, 0x03, 0x07, 0x01, 0x01
        /*0010*/ 	.byte	0x02, 0x03, 0x00, 0x00, 0x02, 0x06, 0x01, 0x00, 0x04, 0x0b, 0x08, 0x00, 0x01, 0x00, 0x00, 0x00
        /*0020*/ 	.byte	0x00, 0x00, 0x00, 0x00


//--------------------- .nv.info._Z4reluPfS_i     --------------------------
	.section	.nv.info._Z4reluPfS_i,"",@"SHT_CUDA_INFO"
	.sectionflags	@""
	.align	4


	//----- nvinfo : EIATTR_CUDA_API_VERSION
	.align		4
        /*0000*/ 	.byte	0x04, 0x37
        /*0002*/ 	.short	(.L_21 - .L_20)
.L_20:
        /*0004*/ 	.word	0x00000082


	//----- nvinfo : EIATTR_KPARAM_INFO
	.align		4
.L_21:
        /*0008*/ 	.byte	0x04, 0x17
        /*000a*/ 	.short	(.L_23 - .L_22)
.L_22:
        /*000c*/ 	.word	0x00000000
        /*0010*/ 	.short	0x0002
        /*0012*/ 	.short	0x0010
        /*0014*/ 	.byte	0x00, 0xf0, 0x11, 0x00


	//----- nvinfo : EIATTR_KPARAM_INFO
	.align		4
.L_23:
        /*0018*/ 	.byte	0x04, 0x17
        /*001a*/ 	.short	(.L_25 - .L_24)
.L_24:
        /*001c*/ 	.word	0x00000000
        /*0020*/ 	.short	0x0001
        /*0022*/ 	.short	0x0008
        /*0024*/ 	.byte	0x00, 0xf5, 0x21, 0x00


	//----- nvinfo : EIATTR_KPARAM_INFO
	.align		4
.L_25:
        /*0028*/ 	.byte	0x04, 0x17
        /*002a*/ 	.short	(.L_27 - .L_26)
.L_26:
        /*002c*/ 	.word	0x00000000
        /*0030*/ 	.short	0x0000
        /*0032*/ 	.short	0x0000
        /*0034*/ 	.byte	0x00, 0xf5, 0x21, 0x00


	//----- nvinfo : EIATTR_SPARSE_MMA_MASK
	.align		4
.L_27:
        /*0038*/ 	.byte	0x03, 0x50
        /*003a*/ 	.short	0x0000


	//----- nvinfo : EIATTR_MAXREG_COUNT
	.align		4
        /*003c*/ 	.byte	0x03, 0x1b
        /*003e*/ 	.short	0x00ff


	//----- nvinfo : EIATTR_MERCURY_ISA_VERSION
	.align		4
        /*0040*/ 	.byte	0x03, 0x5f
        /*0042*/ 	.short	0x0101


	//----- nvinfo : EIATTR_VRC_CTA_INIT_COUNT
	.align		4
        /*0044*/ 	.byte	0x02, 0x4a
	.zero		1
	.zero		1


	//----- nvinfo : EIATTR_EXIT_INSTR_OFFSETS
	.align		4
        /*0048*/ 	.byte	0x04, 0x1c
        /*004a*/ 	.short	(.L_29 - .L_28)


	//   ....[0]....
.L_28:
        /*004c*/ 	.word	0x00000070


	//   ....[1]....
        /*0050*/ 	.word	0x00000100


	//----- nvinfo : EIATTR_CBANK_PARAM_SIZE
	.align		4
.L_29:
        /*0054*/ 	.byte	0x03, 0x19
        /*0056*/ 	.short	0x0014


	//----- nvinfo : EIATTR_PARAM_CBANK
	.align		4
        /*0058*/ 	.byte	0x04, 0x0a
        /*005a*/ 	.short	(.L_31 - .L_30)
	.align		4
.L_30:
        /*005c*/ 	.word	index@(.nv.constant0._Z4reluPfS_i)
        /*0060*/ 	.short	0x0380
        /*0062*/ 	.short	0x0014


	//----- nvinfo : EIATTR_SW_WAR
	.align		4
.L_31:
        /*0064*/ 	.byte	0x04, 0x36
        /*0066*/ 	.short	(.L_33 - .L_32)
.L_32:
        /*0068*/ 	.word	0x00000008
.L_33:


//--------------------- .nv.info._Z7sigmoidPfS_i  --------------------------
	.section	.nv.info._Z7sigmoidPfS_i,"",@"SHT_CUDA_INFO"
	.sectionflags	@""
	.align	4


	//----- nvinfo : EIATTR_CUDA_API_VERSION
	.align		4
        /*0000*/ 	.byte	0x04, 0x37
        /*0002*/ 	.short	(.L_35 - .L_34)
.L_34:
        /*0004*/ 	.word	0x00000082


	//----- nvinfo : EIATTR_KPARAM_INFO
	.align		4
.L_35:
        /*0008*/ 	.byte	0x04, 0x17
        /*000a*/ 	.short	(.L_37 - .L_36)
.L_36:
        /*000c*/ 	.word	0x00000000
        /*0010*/ 	.short	0x0002
        /*0012*/ 	.short	0x0010
        /*0014*/ 	.byte	0x00, 0xf0, 0x11, 0x00


	//----- nvinfo : EIATTR_KPARAM_INFO
	.align		4
.L_37:
        /*0018*/ 	.byte	0x04, 0x17
        /*001a*/ 	.short	(.L_39 - .L_38)
.L_38:
        /*001c*/ 	.word	0x00000000
        /*0020*/ 	.short	0x0001
        /*0022*/ 	.short	0x0008
        /*0024*/ 	.byte	0x00, 0xf5, 0x21, 0x00


	//----- nvinfo : EIATTR_KPARAM_INFO
	.align		4
.L_39:
        /*0028*/ 	.byte	0x04, 0x17
        /*002a*/ 	.short	(.L_41 - .L_40)
.L_40:
        /*002c*/ 	.word	0x00000000
        /*0030*/ 	.short	0x0000
        /*0032*/ 	.short	0x0000
        /*0034*/ 	.byte	0x00, 0xf5, 0x21, 0x00


	//----- nvinfo : EIATTR_SPARSE_MMA_MASK
	.align		4
.L_41:
        /*0038*/ 	.byte	0x03, 0x50
        /*003a*/ 	.short	0x0000


	//----- nvinfo : EIATTR_MAXREG_COUNT
	.align		4
        /*003c*/ 	.byte	0x03, 0x1b
        /*003e*/ 	.short	0x00ff


	//----- nvinfo : EIATTR_MERCURY_ISA_VERSION
	.align		4
        /*0040*/ 	.byte	0x03, 0x5f
        /*0042*/ 	.short	0x0101


	//----- nvinfo : EIATTR_VRC_CTA_INIT_COUNT
	.align		4
        /*0044*/ 	.byte	0x02, 0x4a
	.zero		1
	.zero		1


	//----- nvinfo : EIATTR_EXIT_INSTR_OFFSETS
	.align		4
        /*0048*/ 	.byte	0x04, 0x1c
        /*004a*/ 	.short	(.L_43 - .L_42)


	//   ....[0]....
.L_42:
        /*004c*/ 	.word	0x00000070


	//   ....[1]....
        /*0050*/ 	.word	0x00000260


	//----- nvinfo : EIATTR_CRS_STACK_SIZE
	.align		4
.L_43:
        /*0054*/ 	.byte	0x04, 0x1e
        /*0056*/ 	.short	(.L_45 - .L_44)
.L_44:
        /*0058*/ 	.word	0x00000000


	//----- nvinfo : EIATTR_CBANK_PARAM_SIZE
	.align		4
.L_45:
        /*005c*/ 	.byte	0x03, 0x19
        /*005e*/ 	.short	0x0014


	//----- nvinfo : EIATTR_PARAM_CBANK
	.align		4
        /*0060*/ 	.byte	0x04, 0x0a
        /*0062*/ 	.short	(.L_47 - .L_46)
	.align		4
.L_46:
        /*0064*/ 	.word	index@(.nv.constant0._Z7sigmoidPfS_i)
        /*0068*/ 	.short	0x0380
        /*006a*/ 	.short	0x0014


	//----- nvinfo : EIATTR_SW_WAR
	.align		4
.L_47:
        /*006c*/ 	.byte	0x04, 0x36
        /*006e*/ 	.short	(.L_49 - .L_48)
.L_48:
        /*0070*/ 	.word	0x00000008
.L_49:


//--------------------- .nv.info._Z4tanhPfi       --------------------------
	.section	.nv.info._Z4tanhPfi,"",@"SHT_CUDA_INFO"
	.sectionflags	@""
	.align	4


	//----- nvinfo : EIATTR_CUDA_API_VERSION
	.align		4
        /*0000*/ 	.byte	0x04, 0x37
        /*0002*/ 	.short	(.L_51 - .L_50)
.L_50:
        /*0004*/ 	.word	0x00000082


	//----- nvinfo : EIATTR_KPARAM_INFO
	.align		4
.L_51:
        /*0008*/ 	.byte	0x04, 0x17
        /*000a*/ 	.short	(.L_53 - .L_52)
.L_52:
        /*000c*/ 	.word	0x00000000
        /*0010*/ 	.short	0x0001
        /*0012*/ 	.short	0x0008
        /*0014*/ 	.byte	0x00, 0xf0, 0x11, 0x00


	//----- nvinfo : EIATTR_KPARAM_INFO
	.align		4
.L_53:
        /*0018*/ 	.byte	0x04, 0x17
        /*001a*/ 	.short	(.L_55 - .L_54)
.L_54:
        /*001c*/ 	.word	0x00000000
        /*0020*/ 	.short	0x0000
        /*0022*/ 	.short	0x0000
        /*0024*/ 	.byte	0x00, 0xf5, 0x21, 0x00


	//----- nvinfo : EIATTR_SPARSE_MMA_MASK
	.align		4
.L_55:
        /*0028*/ 	.byte	0x03, 0x50
        /*002a*/ 	.short	0x0000


	//----- nvinfo : EIATTR_MAXREG_COUNT
	.align		4
        /*002c*/ 	.byte	0x03, 0x1b
        /*002e*/ 	.short	0x00ff


	//----- nvinfo : EIATTR_MERCURY_ISA_VERSION
	.align		4
        /*0030*/ 	.byte	0x03, 0x5f
        /*0032*/ 	.short	0x0101


	//----- nvinfo : EIATTR_VRC_CTA_INIT_COUNT
	.align		4
        /*0034*/ 	.byte	0x02, 0x4a
	.zero		1
	.zero		1


	//----- nvinfo : EIATTR_EXIT_INSTR_OFFSETS
	.align		4
        /*0038*/ 	.byte	0x04, 0x1c
        /*003a*/ 	.short	(.L_57 - .L_56)


	//   ....[0]....
.L_56:
        /*003c*/ 	.word	0x00000070


	//   ....[1]....
        /*0040*/ 	.word	0x000001e0


	//----- nvinfo : EIATTR_CBANK_PARAM_SIZE
	.align		4
.L_57:
        /*0044*/ 	.byte	0x03, 0x19
        /*0046*/ 	.short	0x000c


	//----- nvinfo : EIATTR_PARAM_CBANK
	.align		4
        /*0048*/ 	.byte	0x04, 0x0a
        /*004a*/ 	.short	(.L_59 - .L_58)
	.align		4
.L_58:
        /*004c*/ 	.word	index@(.nv.constant0._Z4tanhPfi)
        /*0050*/ 	.short	0x0380
        /*0052*/ 	.short	0x000c


	//----- nvinfo : EIATTR_SW_WAR
	.align		4
.L_59:
        /*0054*/ 	.byte	0x04, 0x36
        /*0056*/ 	.short	(.L_61 - .L_60)
.L_60:
        /*0058*/ 	.word	0x00000008
.L_61:


//--------------------- .nv.callgraph             --------------------------
	.section	.nv.callgraph,"",@"SHT_CUDA_CALLGRAPH"
	.align	4
	.sectionentsize	8
	.align		4
        /*0000*/ 	.word	0x00000000
	.align		4
        /*0004*/ 	.word	0xffffffff
	.align		4
        /*0008*/ 	.word	0x00000000
	.align		4
        /*000c*/ 	.word	0xfffffffe
	.align		4
        /*0010*/ 	.word	0x00000000
	.align		4
        /*0014*/ 	.word	0xfffffffd
	.align		4
        /*0018*/ 	.word	0x00000000
	.align		4
        /*001c*/ 	.word	0xfffffffc


//--------------------- .text._Z4reluPfS_i        --------------------------
	.section	.text._Z4reluPfS_i,"ax",@progbits
	.align	128
        .global         _Z4reluPfS_i
        .type           _Z4reluPfS_i,@function
        .size           _Z4reluPfS_i,(.L_x_11 - _Z4reluPfS_i)
        .other          _Z4reluPfS_i,@"STO_CUDA_ENTRY STV_DEFAULT"
_Z4reluPfS_i:
.text._Z4reluPfS_i:
[----:B------:R-:W-:Y:S01]  /*0000*/  LDC R1, c[0x0][0x37c] ;  /* 0x0000df00ff017b82 */ /* 0x000fe20000000800 */
[----:B------:R-:W0:Y:S07]  /*0010*/  S2R R0, SR_TID.X ;  /* 0x0000000000007919 */ /* 0x000e2e0000002100 */
[----:B------:R-:W0:Y:S01]  /*0020*/  S2UR UR4, SR_CTAID.X ;  /* 0x00000000000479c3 */ /* 0x000e220000002500 */
[----:B------:R-:W1:Y:S07]  /*0030*/  LDCU UR5, c[0x0][0x390] ;  /* 0x00007200ff0577ac */ /* 0x000e6e0008000800 */
[----:B------:R-:W0:Y:S02]  /*0040*/  LDC R7, c[0x0][0x360] ;  /* 0x0000d800ff077b82 */ /* 0x000e240000000800 */
[----:B0-----:R-:W-:-:S05]  /*0050*/  IMAD R7, R7, UR4, R0 ;  /* 0x0000000407077c24 */ /* 0x001fca000f8e0200 */
[----:B-1----:R-:W-:-:S13]  /*0060*/  ISETP.GE.AND P0, PT, R7, UR5, PT ;  /* 0x0000000507007c0c */ /* 0x002fda000bf06270 */
[----:B------:R-:W-:Y:S05]  /*0070*/  @P0 EXIT ;  /* 0x000000000000094d */ /* 0x000fea0003800000 */
[----:B------:R-:W0:Y:S01]  /*0080*/  LDC.64 R2, c[0x0][0x380] ;  /* 0x0000e000ff027b82 */ /* 0x000e220000000a00 */
[----:B------:R-:W1:Y:S07]  /*0090*/  LDCU.64 UR4, c[0x0][0x358] ;  /* 0x00006b00ff0477ac */ /* 0x000e6e0008000a00 */
[----:B------:R-:W2:Y:S01]  /*00a0*/  LDC.64 R4, c[0x0][0x388] ;  /* 0x0000e200ff047b82 */ /* 0x000ea20000000a00 */
[----:B0-----:R-:W-:-:S06]  /*00b0*/  IMAD.WIDE R2, R7, 0x4, R2 ;  /* 0x0000000407027825 */ /* 0x001fcc00078e0202 */
[----:B-1----:R-:W3:Y:S01]  /*00c0*/  LDG.E R2, desc[UR4][R2.64] ;  /* 0x0000000402027981 */ /* 0x002ee2000c1e1900 */
[----:B--2---:R-:W-:Y:S01]  /*00d0*/  IMAD.WIDE R4, R7, 0x4, R4 ;  /* 0x0000000407047825 */ /* 0x004fe200078e0204 */
[----:B---3--:R-:W-:-:S05]  /*00e0*/  FMNMX R7, RZ, R2, !PT ;  /* 0x00000002ff077209 */ /* 0x008fca0007800000 */
[----:B------:R-:W-:Y:S01]  /*00f0*/  STG.E desc[UR4][R4.64], R7 ;  /* 0x0000000704007986 */ /* 0x000fe2000c101904 */
[----:B------:R-:W-:Y:S05]  /*0100*/  EXIT ;  /* 0x000000000000794d */ /* 0x000fea0003800000 */
.L_x_0:
[----:B------:R-:W-:-:S00]  /*0110*/  BRA `(.L_x_0) ;  /* 0xfffffffc00fc7947 */ /* 0x000fc0000383ffff */
[----:B------:R-:W-:-:S00]  /*0120*/  NOP ;  /* 0x0000000000007918 */ /* 0x000fc00000000000 */
        /* <DEDUP_REMOVED lines=13> */
.L_x_11:


//--------------------- .text._Z7sigmoidPfS_i     --------------------------
	.section	.text._Z7sigmoidPfS_i,"ax",@progbits
	.align	128
        .global         _Z7sigmoidPfS_i
        .type           _Z7sigmoidPfS_i,@function
        .size           _Z7sigmoidPfS_i,(.L_x_10 - _Z7sigmoidPfS_i)
        .other          _Z7sigmoidPfS_i,@"STO_CUDA_ENTRY STV_DEFAULT"
_Z7sigmoidPfS_i:
.text._Z7sigmoidPfS_i:
        /* <DEDUP_REMOVED lines=9> */
[----:B------:R-:W1:Y:S01]  /*0090*/  LDCU.64 UR4, c[0x0][0x358] ;  /* 0x00006b00ff0477ac */ /* 0x000e620008000a00 */
[----:B0-----:R-:W-:-:S06]  /*00a0*/  IMAD.WIDE R4, R3, 0x4, R4 ;  /* 0x0000000403047825 */ /* 0x001fcc00078e0204 */
[----:B-1----:R-:W2:Y:S01]  /*00b0*/  LDG.E R4, desc[UR4][R4.64] ;  /* 0x0000000404047981 */ /* 0x002ea2000c1e1900 */
[----:B------:R-:W-:Y:S01]  /*00c0*/  IMAD.MOV.U32 R7, RZ, RZ, 0x3bbb989d ;  /* 0x3bbb989dff077424 */ /* 0x000fe200078e00ff */
[----:B------:R-:W-:Y:S01]  /*00d0*/  BSSY.RECONVERGENT B0, `(.L_x_1) ;  /* 0x0000015000007945 */ /* 0x000fe20003800200 */
[----:B------:R-:W-:Y:S02]  /*00e0*/  IMAD.MOV.U32 R9, RZ, RZ, 0x437c0000 ;  /* 0x437c0000ff097424 */ /* 0x000fe400078e00ff */
[----:B--2---:R-:W-:-:S04]  /*00f0*/  FFMA.SAT R0, R4, -R7, 0.5 ;  /* 0x3f00000004007423 */ /* 0x004fc80000002807 */
[----:B------:R-:W-:-:S04]  /*0100*/  FFMA.RM R0, R0, R9, 12582913 ;  /* 0x4b40000100007423 */ /* 0x000fc80000004009 */
[C---:B------:R-:W-:Y:S01]  /*0110*/  FADD R7, R0.reuse, -12583039 ;  /* 0xcb40007f00077421 */ /* 0x040fe20000000000 */
[----:B------:R-:W-:-:S03]  /*0120*/  SHF.L.U32 R0, R0, 0x17, RZ ;  /* 0x0000001700007819 */ /* 0x000fc600000006ff */
[----:B------:R-:W-:-:S04]  /*0130*/  FFMA R7, R4, -1.4426950216293334961, -R7 ;  /* 0xbfb8aa3b04077823 */ /* 0x000fc80000000807 */
[----:B------:R-:W-:-:S06]  /*0140*/  FFMA R7, R4, -1.925963033500011079e-08, R7 ;  /* 0xb2a5706004077823 */ /* 0x000fcc0000000007 */
[----:B------:R-:W0:Y:S02]  /*0150*/  MUFU.EX2 R7, R7 ;  /* 0x0000000700077308 */ /* 0x000e240000000800 */
[----:B0-----:R-:W-:-:S04]  /*0160*/  FFMA R0, R0, R7, 1 ;  /* 0x3f80000000007423 */ /* 0x001fc80000000007 */
[----:B------:R-:W-:-:S05]  /*0170*/  VIADD R2, R0, 0x1800000 ;  /* 0x0180000000027836 */ /* 0x000fca0000000000 */
[----:B------:R-:W-:-:S04]  /*0180*/  LOP3.LUT R2, R2, 0x7f800000, RZ, 0xc0, !PT ;  /* 0x7f80000002027812 */ /* 0x000fc800078ec0ff */
[----:B------:R-:W-:-:S13]  /*0190*/  ISETP.GT.U32.AND P0, PT, R2, 0x1ffffff, PT ;  /* 0x01ffffff0200780c */ /* 0x000fda0003f04070 */
[----:B------:R-:W-:Y:S05]  /*01a0*/  @P0 BRA `(.L_x_2) ;  /* 0x00000000000c0947 */ /* 0x000fea0003800000 */
[----:B------:R-:W-:-:S07]  /*01b0*/  MOV R4, 0x1d0 ;  /* 0x000001d000047802 */ /* 0x000fce0000000f00 */
[----:B------:R-:W-:Y:S05]  /*01c0*/  CALL.REL.NOINC `($__internal_0_$__cuda_sm20_rcp_rn_f32_slowpath) ;  /* 0x0000000000287944 */ /* 0x000fea0003c00000 */
[----:B------:R-:W-:Y:S05]  /*01d0*/  BRA `(.L_x_3) ;  /* 0x0000000000107947 */ /* 0x000fea0003800000 */
.L_x_2:
[----:B------:R-:W0:Y:S02]  /*01e0*/  MUFU.RCP R7, R0 ;  /* 0x0000000000077308 */ /* 0x000e240000001000 */
[----:B0-----:R-:W-:-:S04]  /*01f0*/  FFMA R2, R0, R7, -1 ;  /* 0xbf80000000027423 */ /* 0x001fc80000000007 */
[----:B------:R-:W-:-:S04]  /*0200*/  FADD.FTZ R2, -R2, -RZ ;  /* 0x800000ff02027221 */ /* 0x000fc80000010100 */
[----:B------:R-:W-:-:S07]  /*0210*/  FFMA R7, R7, R2, R7 ;  /* 0x0000000207077223 */ /* 0x000fce0000000007 */
.L_x_3:
[----:B------:R-:W-:Y:S05]  /*0220*/  BSYNC.RECONVERGENT B0 ;  /* 0x0000000000007941 */ /* 0x000fea0003800200 */
.L_x_1:
[----:B------:R-:W0:Y:S02]  /*0230*/  LDC.64 R4, c[0x0][0x388] ;  /* 0x0000e200ff047b82 */ /* 0x000e240000000a00 */
[----:B0-----:R-:W-:-:S05]  /*0240*/  IMAD.WIDE R2, R3, 0x4, R4 ;  /* 0x0000000403027825 */ /* 0x001fca00078e0204 */
[----:B------:R-:W-:Y:S01]  /*0250*/  STG.E desc[UR4][R2.64], R7 ;  /* 0x0000000702007986 */ /* 0x000fe2000c101904 */
[----:B------:R-:W-:Y:S05]  /*0260*/  EXIT ;  /* 0x000000000000794d */ /* 0x000fea0003800000 */
        .weak           $__internal_0_$__cuda_sm20_rcp_rn_f32_slowpath
        .type           $__internal_0_$__cuda_sm20_rcp_rn_f32_slowpath,@function
        .size           $__internal_0_$__cuda_sm20_rcp_rn_f32_slowpath,(.L_x_10 - $__internal_0_$__cuda_sm20_rcp_rn_f32_slowpath)
$__internal_0_$__cuda_sm20_rcp_rn_f32_slowpath:
[----:B------:R-:W-:Y:S01]  /*0270*/  IMAD.SHL.U32 R2, R0, 0x2, RZ ;  /* 0x0000000200027824 */ /* 0x000fe200078e00ff */
[----:B------:R-:W-:Y:S04]  /*0280*/  BSSY.RECONVERGENT B1, `(.L_x_4) ;  /* 0x0000030000017945 */ /* 0x000fe80003800200 */
[----:B------:R-:W-:-:S04]  /*0290*/  SHF.R.U32.HI R2, RZ, 0x18, R2 ;  /* 0x00000018ff027819 */ /* 0x000fc80000011602 */
[----:B------:R-:W-:-:S13]  /*02a0*/  ISETP.NE.U32.AND P0, PT, R2, RZ, PT ;  /* 0x000000ff0200720c */ /* 0x000fda0003f05070 */
[----:B------:R-:W-:Y:S05]  /*02b0*/  @P0 BRA `(.L_x_5) ;  /* 0x0000000000280947 */ /* 0x000fea0003800000 */
[----:B------:R-:W-:-:S04]  /*02c0*/  SHF.L.U32 R2, R0, 0x1, RZ ;  /* 0x0000000100027819 */ /* 0x000fc800000006ff */
[----:B------:R-:W-:-:S13]  /*02d0*/  ISETP.NE.AND P0, PT, R2, RZ, PT ;  /* 0x000000ff0200720c */ /* 0x000fda0003f05270 */
[----:B------:R-:W-:Y:S01]  /*02e0*/  @P0 FFMA R6, R0, 1.84467440737095516160e+19, RZ ;  /* 0x5f80000000060823 */ /* 0x000fe200000000ff */
[----:B------:R-:W-:Y:S08]  /*02f0*/  @!P0 MUFU.RCP R5, R0 ;  /* 0x0000000000058308 */ /* 0x000ff00000001000 */
[----:B------:R-:W0:Y:S02]  /*0300*/  @P0 MUFU.RCP R7, R6 ;  /* 0x0000000600070308 */ /* 0x000e240000001000 */
[----:B0-----:R-:W-:-:S04]  /*0310*/  @P0 FFMA R2, R6, R7, -1 ;  /* 0xbf80000006020423 */ /* 0x001fc80000000007 */
[----:B------:R-:W-:-:S04]  /*0320*/  @P0 FADD.FTZ R2, -R2, -RZ ;  /* 0x800000ff02020221 */ /* 0x000fc80000010100 */
[----:B------:R-:W-:-:S04]  /*0330*/  @P0 FFMA R2, R7, R2, R7 ;  /* 0x0000000207020223 */ /* 0x000fc80000000007 */
[----:B------:R-:W-:Y:S01]  /*0340*/  @P0 FFMA R5, R2, 1.84467440737095516160e+19, RZ ;  /* 0x5f80000002050823 */ /* 0x000fe200000000ff */
[----:B------:R-:W-:Y:S06]  /*0350*/  BRA `(.L_x_6) ;  /* 0x0000000000887947 */ /* 0x000fec0003800000 */
.L_x_5:
[----:B------:R-:W-:-:S05]  /*0360*/  VIADD R5, R2, 0xffffff03 ;  /* 0xffffff0302057836 */ /* 0x000fca0000000000 */
[----:B------:R-:W-:-:S13]  /*0370*/  ISETP.GT.U32.AND P0, PT, R5, 0x1, PT ;  /* 0x000000010500780c */ /* 0x000fda0003f04070 */
[----:B------:R-:W-:Y:S05]  /*0380*/  @P0 BRA `(.L_x_7) ;  /* 0x0000000000780947 */ /* 0x000fea0003800000 */
[----:B------:R-:W-:Y:S01]  /*0390*/  LOP3.LUT R6, R0, 0x7fffff, RZ, 0xc0, !PT ;  /* 0x007fffff00067812 */ /* 0x000fe200078ec0ff */
[----:B------:R-:W-:-:S03]  /*03a0*/  IMAD.MOV.U32 R10, RZ, RZ, 0x3 ;  /* 0x00000003ff0a7424 */ /* 0x000fc600078e00ff */
[----:B------:R-:W-:Y:S02]  /*03b0*/  LOP3.LUT R6, R6, 0x3f800000, RZ, 0xfc, !PT ;  /* 0x3f80000006067812 */ /* 0x000fe400078efcff */
[----:B------:R-:W-:Y:S02]  /*03c0*/  SHF.L.U32 R11, R10, R5, RZ ;  /* 0x000000050a0b7219 */ /* 0x000fe400000006ff */
[----:B------:R-:W0:Y:S02]  /*03d0*/  MUFU.RCP R7, R6 ;  /* 0x0000000600077308 */ /* 0x000e240000001000 */
[----:B0-----:R-:W-:-:S04]  /*03e0*/  FFMA R8, R6, R7, -1 ;  /* 0xbf80000006087423 */ /* 0x001fc80000000007 */
[----:B------:R-:W-:-:S04]  /*03f0*/  FADD.FTZ R8, -R8, -RZ ;  /* 0x800000ff08087221 */ /* 0x000fc80000010100 */
[CCC-:B------:R-:W-:Y:S01]  /*0400*/  FFMA.RM R9, R7.reuse, R8.reuse, R7.reuse ;  /* 0x0000000807097223 */ /* 0x1c0fe20000004007 */
[----:B------:R-:W-:-:S04]  /*0410*/  FFMA.RP R8, R7, R8, R7 ;  /* 0x0000000807087223 */ /* 0x000fc80000008007 */
[C---:B------:R-:W-:Y:S02]  /*0420*/  LOP3.LUT R7, R9.reuse, 0x7fffff, RZ, 0xc0, !PT ;  /* 0x007fffff09077812 */ /* 0x040fe400078ec0ff */
[----:B------:R-:W-:Y:S02]  /*0430*/  FSETP.NEU.FTZ.AND P0, PT, R9, R8, PT ;  /* 0x000000080900720b */ /* 0x000fe40003f1d000 */
[----:B------:R-:W-:Y:S02]  /*0440*/  LOP3.LUT R8, R7, 0x800000, RZ, 0xfc, !PT ;  /* 0x0080000007087812 */ /* 0x000fe400078efcff */
[----:B------:R-:W-:Y:S02]  /*0450*/  SEL R7, RZ, 0xffffffff, !P0 ;  /* 0xffffffffff077807 */ /* 0x000fe40004000000 */
[----:B------:R-:W-:Y:S02]  /*0460*/  LOP3.LUT R6, R11, R8, RZ, 0xc0, !PT ;  /* 0x000000080b067212 */ /* 0x000fe400078ec0ff */
[----:B------:R-:W-:-:S02]  /*0470*/  IADD3 R7, PT, PT, -R7, RZ, RZ ;  /* 0x000000ff07077210 */ /* 0x000fc40007ffe1ff */
[-C--:B------:R-:W-:Y:S02]  /*0480*/  SHF.R.U32.HI R6, RZ, R5.reuse, R6 ;  /* 0x00000005ff067219 */ /* 0x080fe40000011606 */
[----:B------:R-:W-:Y:S02]  /*0490*/  LOP3.LUT P1, RZ, R7, R5, R8, 0xf8, !PT ;  /* 0x0000000507ff7212 */ /* 0x000fe4000782f808 */
[C---:B------:R-:W-:Y:S02]  /*04a0*/  LOP3.LUT P0, RZ, R6.reuse, 0x1, RZ, 0xc0, !PT ;  /* 0x0000000106ff7812 */ /* 0x040fe4000780c0ff */
[----:B------:R-:W-:-:S04]  /*04b0*/  LOP3.LUT P2, RZ, R6, 0x2, RZ, 0xc0, !PT ;  /* 0x0000000206ff7812 */ /* 0x000fc8000784c0ff */
[----:B------:R-:W-:Y:S02]  /*04c0*/  PLOP3.LUT P0, PT, P0, P1, P2, 0xe0, 0x0 ;  /* 0x000000000000781c */ /* 0x000fe40000703c20 */
[----:B------:R-:W-:Y:S02]  /*04d0*/  LOP3.LUT P1, RZ, R0, 0x7fffff, RZ, 0xc0, !PT ;  /* 0x007fffff00ff7812 */ /* 0x000fe4000782c0ff */
[----:B------:R-:W-:-:S05]  /*04e0*/  SEL R5, RZ, 0x1, !P0 ;  /* 0x00000001ff057807 */ /* 0x000fca0004000000 */
[----:B------:R-:W-:-:S05]  /*04f0*/  IMAD.MOV R5, RZ, RZ, -R5 ;  /* 0x000000ffff057224 */ /* 0x000fca00078e0a05 */
[----:B------:R-:W-:Y:S02]  /*0500*/  ISETP.GE.AND P0, PT, R5, RZ, PT ;  /* 0x000000ff0500720c */ /* 0x000fe40003f06270 */
[----:B------:R-:W-:-:S04]  /*0510*/  IADD3 R5, PT, PT, R2, -0xfc, RZ ;  /* 0xffffff0402057810 */ /* 0x000fc80007ffe0ff */
[----:B------:R-:W-:-:S07]  /*0520*/  SHF.R.U32.HI R5, RZ, R5, R8 ;  /* 0x00000005ff057219 */ /* 0x000fce0000011608 */
[----:B------:R-:W-:-:S05]  /*0530*/  @!P0 VIADD R5, R5, 0x1 ;  /* 0x0000000105058836 */ /* 0x000fca0000000000 */
[----:B------:R-:W-:-:S04]  /*0540*/  @!P1 SHF.L.U32 R5, R5, 0x1, RZ ;  /* 0x0000000105059819 */ /* 0x000fc800000006ff */
[----:B------:R-:W-:Y:S01]  /*0550*/  LOP3.LUT R5, R5, 0x80000000, R0, 0xf8, !PT ;  /* 0x8000000005057812 */ /* 0x000fe200078ef800 */
[----:B------:R-:W-:Y:S06]  /*0560*/  BRA `(.L_x_6) ;  /* 0x0000000000047947 */ /* 0x000fec0003800000 */
.L_x_7:
[----:B------:R0:W1:Y:S02]  /*0570*/  MUFU.RCP R5, R0 ;  /* 0x0000000000057308 */ /* 0x0000640000001000 */
.L_x_6:
[----:B------:R-:W-:Y:S05]  /*0580*/  BSYNC.RECONVERGENT B1 ;  /* 0x0000000000017941 */ /* 0x000fea0003800200 */
.L_x_4:
[----:B-1----:R-:W-:Y:S02]  /*0590*/  IMAD.MOV.U32 R7, RZ, RZ, R5 ;  /* 0x000000ffff077224 */ /* 0x002fe400078e0005 */
[----:B------:R-:W-:-:S04]  /*05a0*/  HFMA2 R5, -RZ, RZ, 0, 0 ;  /* 0x00000000ff057431 */ /* 0x000fc800000001ff */
[----:B0-----:R-:W-:Y:S05]  /*05b0*/  RET.REL.NODEC R4 `(_Z7sigmoidPfS_i) ;  /* 0xfffffff804907950 */ /* 0x001fea0003c3ffff */
.L_x_8:
        /* <DEDUP_REMOVED lines=12> */
.L_x_10:


//--------------------- .text._Z4tanhPfi          --------------------------
	.section	.text._Z4tanhPfi,"ax",@progbits
	.align	128
        .global         _Z4tanhPfi
        .type           _Z4tanhPfi,@function
        .size           _Z4tanhPfi,(.L_x_13 - _Z4tanhPfi)
        .other          _Z4tanhPfi,@"STO_CUDA_ENTRY STV_DEFAULT"
_Z4tanhPfi:
.text._Z4tanhPfi:
        /* <DEDUP_REMOVED lines=10> */
[----:B0-----:R-:W-:-:S05]  /*00a0*/  IMAD.WIDE R2, R5, 0x4, R2 ;  /* 0x0000000405027825 */ /* 0x001fca00078e0202 */
[----:B-1----:R-:W2:Y:S01]  /*00b0*/  LDG.E R4, desc[UR4][R2.64] ;  /* 0x0000000402047981 */ /* 0x002ea2000c1e1900 */
[----:B------:R-:W-:Y:S01]  /*00c0*/  HFMA2 R8, -RZ, RZ, 1.125, -9232 ;  /* 0x3c80f082ff087431 */ /* 0x000fe200000001ff */
[----:B------:R-:W-:Y:S01]  /*00d0*/  MOV R6, 0x3f800000 ;  /* 0x3f80000000067802 */ /* 0x000fe20000000f00 */
[C---:B--2---:R-:W-:Y:S01]  /*00e0*/  FMUL R0, |R4|.reuse, 2.8853900432586669922 ;  /* 0x4038aa3b04007820 */ /* 0x044fe20000400200 */
[C---:B------:R-:W-:Y:S01]  /*00f0*/  FMUL R9, R4.reuse, R4 ;  /* 0x0000000404097220 */ /* 0x040fe20000400000 */
[C---:B------:R-:W-:Y:S02]  /*0100*/  FSETP.GE.AND P1, PT, |R4|.reuse, 0.60000002384185791016, PT ;  /* 0x3f19999a0400780b */ /* 0x040fe40003f26200 */
[----:B------:R-:W-:Y:S01]  /*0110*/  FSETP.GE.AND P0, PT, |R4|, 9.010913848876953125, PT ;  /* 0x41102cb40400780b */ /* 0x000fe20003f06200 */
[C---:B------:R-:W-:Y:S01]  /*0120*/  FFMA R8, R9.reuse, R8, -0.052303962409496307373 ;  /* 0xbd563cae09087423 */ /* 0x040fe20000000008 */
[----:B------:R-:W0:Y:S03]  /*0130*/  MUFU.EX2 R0, R0 ;  /* 0x0000000000007308 */ /* 0x000e260000000800 */
[----:B------:R-:W-:Y:S01]  /*0140*/  FFMA R8, R9, R8, 0.1331529766321182251 ;  /* 0x3e08594109087423 */ /* 0x000fe20000000008 */
[----:B0-----:R-:W-:-:S03]  /*0150*/  FADD R5, R0, 1 ;  /* 0x3f80000000057421 */ /* 0x001fc60000000000 */
[----:B------:R-:W-:-:S04]  /*0160*/  FFMA R0, R9, R8, -0.33332768082618713379 ;  /* 0xbeaaa9ed09007423 */ /* 0x000fc80000000008 */
[----:B------:R-:W-:Y:S01]  /*0170*/  FFMA R9, R9, R0, RZ ;  /* 0x0000000009097223 */ /* 0x000fe200000000ff */
[----:B------:R-:W0:Y:S02]  /*0180*/  MUFU.RCP R5, R5 ;  /* 0x0000000500057308 */ /* 0x000e240000001000 */
[----:B0-----:R-:W-:-:S05]  /*0190*/  FFMA R6, R5, -2, R6 ;  /* 0xc000000005067823 */ /* 0x001fca0000000006 */
[----:B------:R-:W-:-:S04]  /*01a0*/  FSEL R7, R6, 1, !P0 ;  /* 0x3f80000006077808 */ /* 0x000fc80004000000 */
[--C-:B------:R-:W-:Y:S01]  /*01b0*/  LOP3.LUT R7, R7, 0x80000000, R4.reuse, 0xb8, !PT ;  /* 0x8000000007077812 */ /* 0x100fe200078eb804 */
[----:B------:R-:W-:-:S05]  /*01c0*/  @!P1 FFMA R7, R4, R9, R4 ;  /* 0x0000000904079223 */ /* 0x000fca0000000004 */
[----:B------:R-:W-:Y:S01]  /*01d0*/  STG.E desc[UR4][R2.64], R7 ;  /* 0x0000000702007986 */ /* 0x000fe2000c101904 */
[----:B------:R-:W-:Y:S05]  /*01e0*/  EXIT ;  /* 0x000000000000794d */ /* 0x000fea0003800000 */
.L_x_9:
        /* <DEDUP_REMOVED lines=9> */
.L_x_13:


//--------------------- .nv.shared.reserved.0     --------------------------
	.section	.nv.shared.reserved.0,"aw",@nobits
	.weak		__nv_reservedSMEM_offset_0_alias
	.size		__nv_reservedSMEM_offset_0_alias, 0, 64
	.other		__nv_reservedSMEM_offset_0_alias,@"STO_CUDA_RESERVED_SHARED STV_DEFAULT"
__nv_reservedSMEM_offset_0_alias:
	.zero		0
	.zero		64


//--------------------- .nv.constant0._Z4reluPfS_i --------------------------
	.section	.nv.constant0._Z4reluPfS_i,"a",@progbits
	.sectionflags	@""
	.align	4
.nv.constant0._Z4reluPfS_i:
	.zero		916


//--------------------- .nv.constant0._Z7sigmoidPfS_i --------------------------
	.section	.nv.constant0._Z7sigmoidPfS_i,"a",@progbits
	.sectionflags	@""
	.align	4
.nv.constant0._Z7sigmoidPfS_i:
	.zero		916


//--------------------- .nv.constant0._Z4tanhPfi  --------------------------
	.section	.nv.constant0._Z4tanhPfi,"a",@progbits
	.sectionflags	@""
	.align	4
.nv.constant0._Z4tanhPfi:
	.zero		908


//--------------------- SYMBOLS --------------------------

	.type		.nv.reservedSmem.offset0,@object
	.size		.nv.reservedSmem.offset0,0x4
